	.headerflags	@"EF_CUDA_TEXMODE_UNIFIED EF_CUDA_64BIT_ADDRESS EF_CUDA_SM86 EF_CUDA_VIRTUAL_SM(EF_CUDA_SM86)"
	.elftype	@"ET_EXEC"


//--------------------- .nv.info                  --------------------------
	.section	.nv.info,"",@"SHT_CUDA_INFO"
	.align	4


	//----- nvinfo : EIATTR_REGCOUNT
	.align		4
        /*0000*/ 	.byte	0x04, 0x2f
        /*0002*/ 	.short	(.L_3 - .L_2)
	.align		4
.L_2:
        /*0004*/ 	.word	index@(layer_norm_fwd_kernel)
        /*0008*/ 	.word	0x0000003a


	//----- nvinfo : EIATTR_MAX_STACK_SIZE
	.align		4
.L_3:
        /*000c*/ 	.byte	0x04, 0x23
        /*000e*/ 	.short	(.L_5 - .L_4)
	.align		4
.L_4:
        /*0010*/ 	.word	index@(layer_norm_fwd_kernel)
        /*0014*/ 	.word	0x00000000


	//----- nvinfo : EIATTR_MIN_STACK_SIZE
	.align		4
.L_5:
        /*0018*/ 	.byte	0x04, 0x12
        /*001a*/ 	.short	(.L_7 - .L_6)
	.align		4
.L_6:
        /*001c*/ 	.word	index@(layer_norm_fwd_kernel)
        /*0020*/ 	.word	0x00000000


	//----- nvinfo : EIATTR_FRAME_SIZE
	.align		4
.L_7:
        /*0024*/ 	.byte	0x04, 0x11
        /*0026*/ 	.short	(.L_9 - .L_8)
	.align		4
.L_8:
        /*0028*/ 	.word	index@(layer_norm_fwd_kernel)
        /*002c*/ 	.word	0x00000000
.L_9:


//--------------------- .nv.info.layer_norm_fwd_kernel --------------------------
	.section	.nv.info.layer_norm_fwd_kernel,"",@"SHT_CUDA_INFO"
	.align	4


	//----- nvinfo : EIATTR_CUDA_API_VERSION
	.align		4
        /*0000*/ 	.byte	0x04, 0x37
        /*0002*/ 	.short	(.L_11 - .L_10)
.L_10:
        /*0004*/ 	.word	0x0000007b


	//----- nvinfo : EIATTR_SW2861232_WAR
	.align		4
.L_11:
        /*0008*/ 	.byte	0x01, 0x35
	.zero		2


	//----- nvinfo : EIATTR_PARAM_CBANK
	.align		4
        /*000c*/ 	.byte	0x04, 0x0a
        /*000e*/ 	.short	(.L_13 - .L_12)
	.align		4
.L_12:
        /*0010*/ 	.word	index@(.nv.constant0.layer_norm_fwd_kernel)
        /*0014*/ 	.short	0x0160
        /*0016*/ 	.short	0x0028


	//----- nvinfo : EIATTR_CBANK_PARAM_SIZE
	.align		4
.L_13:
        /*0018*/ 	.byte	0x03, 0x19
        /*001a*/ 	.short	0x0028


	//----- nvinfo : EIATTR_KPARAM_INFO
	.align		4
        /*001c*/ 	.byte	0x04, 0x17
        /*001e*/ 	.short	(.L_15 - .L_14)
.L_14:
        /*0020*/ 	.word	0x00000000
        /*0024*/ 	.short	0x0005
        /*0026*/ 	.short	0x0024
        /*0028*/ 	.byte	0x00, 0xf0, 0x11, 0x00


	//----- nvinfo : EIATTR_KPARAM_INFO
	.align		4
.L_15:
        /*002c*/ 	.byte	0x04, 0x17
        /*002e*/ 	.short	(.L_17 - .L_16)
.L_16:
        /*0030*/ 	.word	0x00000000
        /*0034*/ 	.short	0x0004
        /*0036*/ 	.short	0x0020
        /*0038*/ 	.byte	0x00, 0xf0, 0x11, 0x00


	//----- nvinfo : EIATTR_KPARAM_INFO
	.align		4
.L_17:
        /*003c*/ 	.byte	0x04, 0x17
        /*003e*/ 	.short	(.L_19 - .L_18)
.L_18:
        /*0040*/ 	.word	0x00000000
        /*0044*/ 	.short	0x0003
        /*0046*/ 	.short	0x0018
        /*0048*/ 	.byte	0x00, 0xf0, 0x21, 0x00


	//----- nvinfo : EIATTR_KPARAM_INFO
	.align		4
.L_19:
        /*004c*/ 	.byte	0x04, 0x17
        /*004e*/ 	.short	(.L_21 - .L_20)
.L_20:
        /*0050*/ 	.word	0x00000000
        /*0054*/ 	.short	0x0002
        /*0056*/ 	.short	0x0010
        /*0058*/ 	.byte	0x00, 0xf0, 0x21, 0x00


	//----- nvinfo : EIATTR_KPARAM_INFO
	.align		4
.L_21:
        /*005c*/ 	.byte	0x04, 0x17
        /*005e*/ 	.short	(.L_23 - .L_22)
.L_22:
        /*0060*/ 	.word	0x00000000
        /*0064*/ 	.short	0x0001
        /*0066*/ 	.short	0x0008
        /*0068*/ 	.byte	0x00, 0xf0, 0x21, 0x00


	//----- nvinfo : EIATTR_KPARAM_INFO
	.align		4
.L_23:
        /*006c*/ 	.byte	0x04, 0x17
        /*006e*/ 	.short	(.L_25 - .L_24)
.L_24:
        /*0070*/ 	.word	0x00000000
        /*0074*/ 	.short	0x0000
        /*0076*/ 	.short	0x0000
        /*0078*/ 	.byte	0x00, 0xf0, 0x21, 0x00


	//----- nvinfo : EIATTR_MAXREG_COUNT
	.align		4
.L_25:
        /*007c*/ 	.byte	0x03, 0x1b
        /*007e*/ 	.short	0x00ff


	//----- nvinfo : EIATTR_COOP_GROUP_MASK_REGIDS
	.align		4
        /*0080*/ 	.byte	0x04, 0x29
        /*0082*/ 	.short	(.L_27 - .L_26)


	//   ....[0]....
.L_26:
        /*0084*/ 	.word	0xffffffff


	//   ....[1]....
        /*0088*/ 	.word	0xffffffff


	//   ....[2]....
        /*008c*/ 	.word	0xffffffff


	//   ....[3]....
        /*0090*/ 	.word	0xffffffff


	//   ....[4]....
        /*0094*/ 	.word	0xffffffff


	//   ....[5]....
        /*0098*/ 	.word	0xffffffff


	//   ....[6]....
        /*009c*/ 	.word	0xffffffff


	//   ....[7]....
        /*00a0*/ 	.word	0xffffffff


	//   ....[8]....
        /*00a4*/ 	.word	0xffffffff


	//   ....[9]....
        /*00a8*/ 	.word	0xffffffff


	//   ....[10]....
        /*00ac*/ 	.word	0xffffffff


	//   ....[11]....
        /*00b0*/ 	.word	0xffffffff


	//   ....[12]....
        /*00b4*/ 	.word	0xffffffff


	//   ....[13]....
        /*00b8*/ 	.word	0xffffffff


	//   ....[14]....
        /*00bc*/ 	.word	0xffffffff


	//   ....[15]....
        /*00c0*/ 	.word	0xffffffff


	//----- nvinfo : EIATTR_COOP_GROUP_INSTR_OFFSETS
	.align		4
.L_27:
        /*00c4*/ 	.byte	0x04, 0x28
        /*00c6*/ 	.short	(.L_29 - .L_28)


	//   ....[0]....
.L_28:
        /*00c8*/ 	.word	0x000005f0


	//   ....[1]....
        /*00cc*/ 	.word	0x000006c0


	//   ....[2]....
        /*00d0*/ 	.word	0x00000720


	//   ....[3]....
        /*00d4*/ 	.word	0x000007b0


	//   ....[4]....
        /*00d8*/ 	.word	0x000007d0


	//   ....[5]....
        /*00dc*/ 	.word	0x000007e0


	//   ....[6]....
        /*00e0*/ 	.word	0x00000810


	//   ....[7]....
        /*00e4*/ 	.word	0x00000830


	//   ....[8]....
        /*00e8*/ 	.word	0x00000840


	//   ....[9]....
        /*00ec*/ 	.word	0x00000870


	//   ....[10]....
        /*00f0*/ 	.word	0x00000890


	//   ....[11]....
        /*00f4*/ 	.word	0x00000920


	//   ....[12]....
        /*00f8*/ 	.word	0x00000d40


	//   ....[13]....
        /*00fc*/ 	.word	0x00000dd0


	//   ....[14]....
        /*0100*/ 	.word	0x00000df0


	//   ....[15]....
        /*0104*/ 	.word	0x00000e10


	//----- nvinfo : EIATTR_EXIT_INSTR_OFFSETS
	.align		4
.L_29:
        /*0108*/ 	.byte	0x04, 0x1c
        /*010a*/ 	.short	(.L_31 - .L_30)


	//   ....[0]....
.L_30:
        /*010c*/ 	.word	0x00001460


	//   ....[1]....
        /*0110*/ 	.word	0x00001480


	//----- nvinfo : EIATTR_MAX_THREADS
	.align		4
.L_31:
        /*0114*/ 	.byte	0x04, 0x05
        /*0116*/ 	.short	(.L_33 - .L_32)
.L_32:
        /*0118*/ 	.word	0x00000100
        /*011c*/ 	.word	0x00000001
        /*0120*/ 	.word	0x00000001
.L_33:


//--------------------- .nv.rel.action            --------------------------
	.section	.nv.rel.action,"",@"SHT_CUDA_RELOCINFO"
	.align	8
	.sectionentsize	8
        /*0000*/ 	.byte	0x73, 0x00, 0x00, 0x00, 0x00, 0x00, 0x00, 0x00, 0x00, 0x00, 0x00, 0x11, 0x25, 0x00, 0x05, 0x36


//--------------------- .nv.constant0.layer_norm_fwd_kernel --------------------------
	.section	.nv.constant0.layer_norm_fwd_kernel,"a",@progbits
	.align	4
.nv.constant0.layer_norm_fwd_kernel:
	.zero		392


//--------------------- .text.layer_norm_fwd_kernel --------------------------
	.section	.text.layer_norm_fwd_kernel,"ax",@progbits
	.sectionflags	@"SHF_BARRIERS=1"
	.sectioninfo	@"SHI_REGISTERS=58"
	.align	128
        .global         layer_norm_fwd_kernel
        .type           layer_norm_fwd_kernel,@function
        .size           layer_norm_fwd_kernel,(.L_x_1 - layer_norm_fwd_kernel)
        .other          layer_norm_fwd_kernel,@"STO_CUDA_ENTRY STV_DEFAULT"
layer_norm_fwd_kernel:
.text.layer_norm_fwd_kernel:
[----:B------:R-:W-:-:S02]  /*0000*/  MOV R1, c[0x0][0x28] ;  /* 0x00000a0000017a02 */ /* 0x000fc40000000f00 */
[----:B------:R-:W0:Y:S01]  /*0010*/  S2R R28, SR_TID.X ;  /* 0x00000000001c7919 */ /* 0x000e220000002100 */
[----:B------:R-:W-:Y:S01]  /*0020*/  ULDC UR4, c[0x0][0x184] ;  /* 0x0000610000047ab9 */ /* 0x000fe20000000800 */
[----:B------:R-:W-:Y:S01]  /*0030*/  CS2R R6, SRZ ;  /* 0x0000000000067805 */ /* 0x000fe2000001ff00 */
[----:B------:R-:W-:Y:S01]  /*0040*/  USHF.R.S32.HI UR4, URZ, 0x1f, UR4 ;  /* 0x0000001f3f047899 */ /* 0x000fe20008011404 */
[----:B------:R-:W1:Y:S01]  /*0050*/  S2R R30, SR_CTAID.X ;  /* 0x00000000001e7919 */ /* 0x000e620000002500 */
[----:B------:R-:W-:Y:S01]  /*0060*/  ULDC.64 UR6, c[0x0][0x118] ;  /* 0x0000460000067ab9 */ /* 0x000fe20000000a00 */
[----:B0-----:R-:W-:Y:S02]  /*0070*/  SHF.R.U32.HI R29, RZ, 0x4, R28 ;  /* 0x00000004ff1d7819 */ /* 0x001fe4000001161c */
[----:B------:R-:W-:Y:S02]  /*0080*/  SHF.L.U32 R0, R28, 0x3, RZ ;  /* 0x000000031c007819 */ /* 0x000fe400000006ff */
[----:B-1----:R-:W-:-:S02]  /*0090*/  SHF.L.U32 R30, R30, 0x6, RZ ;  /* 0x000000061e1e7819 */ /* 0x002fc400000006ff */
[----:B------:R-:W-:Y:S02]  /*00a0*/  SGXT.U32 R29, R29, 0x4 ;  /* 0x000000041d1d781a */ /* 0x000fe40000000000 */
[----:B------:R-:W-:Y:S02]  /*00b0*/  LOP3.LUT R0, R0, 0x78, RZ, 0xc0, !PT ;  /* 0x0000007800007812 */ /* 0x000fe400078ec0ff */
[----:B------:R-:W-:Y:S02]  /*00c0*/  LOP3.LUT R4, R30, R29, RZ, 0xfc, !PT ;  /* 0x0000001d1e047212 */ /* 0x000fe400078efcff */
[----:B------:R-:W-:Y:S01]  /*00d0*/  SHF.R.S32.HI R27, RZ, 0x1f, R30 ;  /* 0x0000001fff1b7819 */ /* 0x000fe2000001141e */
[----:B------:R-:W-:Y:S01]  /*00e0*/  IMAD.WIDE.U32 R2, R0, 0x2, RZ ;  /* 0x0000000200027825 */ /* 0x000fe200078e00ff */
[C---:B------:R-:W-:Y:S02]  /*00f0*/  ISETP.GE.U32.AND P3, PT, R4.reuse, c[0x0][0x184], PT ;  /* 0x0000610004007a0c */ /* 0x040fe40003f66070 */
[----:B------:R-:W-:-:S02]  /*0100*/  ISETP.GT.U32.AND P0, PT, R4, -0x1, PT ;  /* 0xffffffff0400780c */ /* 0x000fc40003f04070 */
[C---:B------:R-:W-:Y:S02]  /*0110*/  SHF.L.U32 R21, R4.reuse, 0x8, RZ ;  /* 0x0000000804157819 */ /* 0x040fe400000006ff */
[----:B------:R-:W-:Y:S02]  /*0120*/  ISETP.GE.AND.EX P3, PT, R27, UR4, PT, P3 ;  /* 0x000000041b007c0c */ /* 0x000fe4000bf66330 */
[----:B------:R-:W-:Y:S02]  /*0130*/  SHF.L.U64.HI R23, R4, 0x8, R27 ;  /* 0x0000000804177819 */ /* 0x000fe4000001021b */
[----:B------:R-:W-:Y:S01]  /*0140*/  LOP3.LUT R21, R21, R2, RZ, 0xfc, !PT ;  /* 0x0000000215157212 */ /* 0x000fe200078efcff */
[----:B------:R-:W-:Y:S01]  /*0150*/  CS2R R4, SRZ ;  /* 0x0000000000047805 */ /* 0x000fe2000001ff00 */
[----:B------:R-:W-:Y:S02]  /*0160*/  ISETP.GT.AND.EX P3, PT, R27, -0x1, !P3, P0 ;  /* 0xffffffff1b00780c */ /* 0x000fe40005f64300 */
[----:B------:R-:W-:-:S02]  /*0170*/  LOP3.LUT R23, R23, R3, RZ, 0xfc, !PT ;  /* 0x0000000317177212 */ /* 0x000fc400078efcff */
[----:B------:R-:W-:Y:S02]  /*0180*/  IADD3 R10, P0, R21, c[0x0][0x160], RZ ;  /* 0x00005800150a7a10 */ /* 0x000fe40007f1e0ff */
[----:B------:R-:W-:Y:S02]  /*0190*/  LOP3.LUT R0, R30, 0x10, R29, 0xfe, !PT ;  /* 0x000000101e007812 */ /* 0x000fe400078efe1d */
[----:B------:R-:W-:Y:S02]  /*01a0*/  IADD3.X R11, R23, c[0x0][0x164], RZ, P0, !PT ;  /* 0x00005900170b7a10 */ /* 0x000fe400007fe4ff */
[----:B------:R-:W-:-:S03]  /*01b0*/  ISETP.GE.U32.AND P2, PT, R0, c[0x0][0x184], PT ;  /* 0x0000610000007a0c */ /* 0x000fc60003f46070 */
[----:B------:R0:W2:Y:S01]  /*01c0*/  @P3 LDG.E.128 R4, [R10.64] ;  /* 0x000000060a043981 */ /* 0x0000a2000c1e1d00 */
[C---:B------:R-:W-:Y:S02]  /*01d0*/  ISETP.GT.U32.AND P0, PT, R0.reuse, -0x1, PT ;  /* 0xffffffff0000780c */ /* 0x040fe40003f04070 */
[C---:B------:R-:W-:Y:S02]  /*01e0*/  SHF.L.U32 R9, R0.reuse, 0x8, RZ ;  /* 0x0000000800097819 */ /* 0x040fe400000006ff */
[----:B------:R-:W-:Y:S02]  /*01f0*/  ISETP.GE.AND.EX P2, PT, R27, UR4, PT, P2 ;  /* 0x000000041b007c0c */ /* 0x000fe4000bf46320 */
[----:B------:R-:W-:Y:S02]  /*0200*/  SHF.L.U64.HI R13, R0, 0x8, R27 ;  /* 0x00000008000d7819 */ /* 0x000fe4000001021b */
[----:B------:R-:W-:Y:S01]  /*0210*/  LOP3.LUT R26, R9, R2, RZ, 0xfc, !PT ;  /* 0x00000002091a7212 */ /* 0x000fe200078efcff */
[----:B0-----:R-:W-:Y:S01]  /*0220*/  CS2R R10, SRZ ;  /* 0x00000000000a7805 */ /* 0x001fe2000001ff00 */
[----:B------:R-:W-:Y:S01]  /*0230*/  ISETP.GT.AND.EX P2, PT, R27, -0x1, !P2, P0 ;  /* 0xffffffff1b00780c */ /* 0x000fe20005744300 */
[----:B------:R-:W-:Y:S01]  /*0240*/  CS2R R8, SRZ ;  /* 0x0000000000087805 */ /* 0x000fe2000001ff00 */
[----:B------:R-:W-:-:S02]  /*0250*/  LOP3.LUT R24, R13, R3, RZ, 0xfc, !PT ;  /* 0x000000030d187212 */ /* 0x000fc400078efcff */
[----:B------:R-:W-:-:S04]  /*0260*/  IADD3 R12, P0, R26, c[0x0][0x160], RZ ;  /* 0x000058001a0c7a10 */ /* 0x000fc80007f1e0ff */
[----:B------:R-:W-:-:S05]  /*0270*/  IADD3.X R13, R24, c[0x0][0x164], RZ, P0, !PT ;  /* 0x00005900180d7a10 */ /* 0x000fca00007fe4ff */
[----:B------:R0:W3:Y:S01]  /*0280*/  @P2 LDG.E.128 R8, [R12.64] ;  /* 0x000000060c082981 */ /* 0x0000e2000c1e1d00 */
[----:B------:R-:W-:-:S04]  /*0290*/  LOP3.LUT R0, R30, 0x20, R29, 0xfe, !PT ;  /* 0x000000201e007812 */ /* 0x000fc800078efe1d */
[C---:B------:R-:W-:Y:S02]  /*02a0*/  ISETP.GE.U32.AND P1, PT, R0.reuse, c[0x0][0x184], PT ;  /* 0x0000610000007a0c */ /* 0x040fe40003f26070 */
[C---:B------:R-:W-:Y:S02]  /*02b0*/  ISETP.GT.U32.AND P0, PT, R0.reuse, -0x1, PT ;  /* 0xffffffff0000780c */ /* 0x040fe40003f04070 */
[C---:B------:R-:W-:Y:S01]  /*02c0*/  SHF.L.U32 R25, R0.reuse, 0x8, RZ ;  /* 0x0000000800197819 */ /* 0x040fe200000006ff */
[----:B0-----:R-:W-:Y:S01]  /*02d0*/  CS2R R12, SRZ ;  /* 0x00000000000c7805 */ /* 0x001fe2000001ff00 */
[----:B------:R-:W-:Y:S02]  /*02e0*/  ISETP.GE.AND.EX P1, PT, R27, UR4, PT, P1 ;  /* 0x000000041b007c0c */ /* 0x000fe4000bf26310 */
[----:B------:R-:W-:Y:S02]  /*02f0*/  SHF.L.U64.HI R15, R0, 0x8, R27 ;  /* 0x00000008000f7819 */ /* 0x000fe4000001021b */
[----:B------:R-:W-:-:S02]  /*0300*/  LOP3.LUT R25, R25, R2, RZ, 0xfc, !PT ;  /* 0x0000000219197212 */ /* 0x000fc400078efcff */
[----:B------:R-:W-:Y:S02]  /*0310*/  ISETP.GT.AND.EX P1, PT, R27, -0x1, !P1, P0 ;  /* 0xffffffff1b00780c */ /* 0x000fe40004f24300 */
[----:B------:R-:W-:Y:S02]  /*0320*/  LOP3.LUT R22, R15, R3, RZ, 0xfc, !PT ;  /* 0x000000030f167212 */ /* 0x000fe400078efcff */
[----:B------:R-:W-:Y:S01]  /*0330*/  IADD3 R16, P0, R25, c[0x0][0x160], RZ ;  /* 0x0000580019107a10 */ /* 0x000fe20007f1e0ff */
[----:B------:R-:W-:-:S03]  /*0340*/  CS2R R14, SRZ ;  /* 0x00000000000e7805 */ /* 0x000fc6000001ff00 */
[----:B------:R-:W-:-:S05]  /*0350*/  IADD3.X R17, R22, c[0x0][0x164], RZ, P0, !PT ;  /* 0x0000590016117a10 */ /* 0x000fca00007fe4ff */
[----:B------:R0:W4:Y:S01]  /*0360*/  @P1 LDG.E.128 R12, [R16.64] ;  /* 0x00000006100c1981 */ /* 0x000122000c1e1d00 */
        /* <DEDUP_REMOVED lines=8> */
[----:B------:R-:W-:Y:S01]  /*03f0*/  ISETP.GT.AND.EX P0, PT, R27, -0x1, !P0, P4 ;  /* 0xffffffff1b00780c */ /* 0x000fe20004704340 */
[----:B------:R-:W-:Y:S01]  /*0400*/  CS2R R18, SRZ ;  /* 0x0000000000127805 */ /* 0x000fe2000001ff00 */
[----:B------:R-:W-:Y:S02]  /*0410*/  LOP3.LUT R20, R31, R3, RZ, 0xfc, !PT ;  /* 0x000000031f147212 */ /* 0x000fe400078efcff */
[----:B------:R-:W-:-:S04]  /*0420*/  IADD3 R36, P4, R0, c[0x0][0x160], RZ ;  /* 0x0000580000247a10 */ /* 0x000fc80007f9e0ff */
[----:B------:R-:W-:-:S05]  /*0430*/  IADD3.X R37, R20, c[0x0][0x164], RZ, P4, !PT ;  /* 0x0000590014257a10 */ /* 0x000fca00027fe4ff */
[----:B------:R0:W5:Y:S01]  /*0440*/  @P0 LDG.E.128 R16, [R36.64] ;  /* 0x0000000624100981 */ /* 0x000162000c1e1d00 */
[----:B------:R-:W-:Y:S01]  /*0450*/  LOP3.LUT R30, R30, 0x3f, R28, 0xf8, !PT ;  /* 0x0000003f1e1e7812 */ /* 0x000fe200078ef81c */
[--C-:B--2---:R-:W-:Y:S02]  /*0460*/  HADD2.F32 R42, -RZ, R4.reuse.H1_H1 ;  /* 0x30000004ff2a7230 */ /* 0x104fe40000004100 */
[----:B------:R-:W-:Y:S02]  /*0470*/  HADD2.F32 R34, -RZ, R4.H0_H0 ;  /* 0x20000004ff227230 */ /* 0x000fe40000004100 */
[--C-:B------:R-:W-:Y:S01]  /*0480*/  HADD2.F32 R33, -RZ, R5.reuse.H0_H0 ;  /* 0x20000005ff217230 */ /* 0x100fe20000004100 */
[----:B------:R-:W-:Y:S01]  /*0490*/  FMUL R31, R42, R42 ;  /* 0x0000002a2a1f7220 */ /* 0x000fe20000400000 */
[----:B------:R-:W-:Y:S02]  /*04a0*/  HADD2.F32 R44, -RZ, R5.H1_H1 ;  /* 0x30000005ff2c7230 */ /* 0x000fe40000004100 */
[--C-:B------:R-:W-:Y:S01]  /*04b0*/  HADD2.F32 R49, -RZ, R6.reuse.H1_H1 ;  /* 0x30000006ff317230 */ /* 0x100fe20000004100 */
[----:B------:R-:W-:Y:S01]  /*04c0*/  FFMA R4, R34, R34, R31 ;  /* 0x0000002222047223 */ /* 0x000fe2000000001f */
[----:B------:R-:W-:-:S02]  /*04d0*/  HADD2.F32 R31, -RZ, R6.H0_H0 ;  /* 0x20000006ff1f7230 */ /* 0x000fc40000004100 */
[--C-:B------:R-:W-:Y:S01]  /*04e0*/  HADD2.F32 R32, -RZ, R7.reuse.H0_H0 ;  /* 0x20000007ff207230 */ /* 0x100fe20000004100 */
[----:B------:R-:W-:Y:S01]  /*04f0*/  FFMA R5, R33, R33, R4 ;  /* 0x0000002121057223 */ /* 0x000fe20000000004 */
[----:B------:R-:W-:-:S03]  /*0500*/  HADD2.F32 R50, -RZ, R7.H1_H1 ;  /* 0x30000007ff327230 */ /* 0x000fc60000004100 */
[----:B------:R-:W-:-:S04]  /*0510*/  FFMA R4, R44, R44, R5 ;  /* 0x0000002c2c047223 */ /* 0x000fc80000000005 */
[----:B------:R-:W-:Y:S01]  /*0520*/  FFMA R4, R31, R31, R4 ;  /* 0x0000001f1f047223 */ /* 0x000fe20000000004 */
[----:B---3--:R-:W-:-:S03]  /*0530*/  HADD2.F32 R35, -RZ, R8.H1_H1 ;  /* 0x30000008ff237230 */ /* 0x008fc60000004100 */
[----:B------:R-:W-:Y:S01]  /*0540*/  FFMA R5, R49, R49, R4 ;  /* 0x0000003131057223 */ /* 0x000fe20000000004 */
[----:B------:R-:W-:Y:S02]  /*0550*/  HADD2.F32 R43, -RZ, R8.H0_H0 ;  /* 0x20000008ff2b7230 */ /* 0x000fe40000004100 */
[--C-:B------:R-:W-:Y:S01]  /*0560*/  HADD2.F32 R41, -RZ, R9.reuse.H0_H0 ;  /* 0x20000009ff297230 */ /* 0x100fe20000004100 */
[----:B------:R-:W-:Y:S01]  /*0570*/  FMUL R4, R35, R35 ;  /* 0x0000002323047220 */ /* 0x000fe20000400000 */
[----:B------:R-:W-:Y:S01]  /*0580*/  FFMA R5, R32, R32, R5 ;  /* 0x0000002020057223 */ /* 0x000fe20000000005 */
[----:B0-----:R-:W-:Y:S02]  /*0590*/  HADD2.F32 R36, -RZ, R9.H1_H1 ;  /* 0x30000009ff247230 */ /* 0x001fe40000004100 */
[----:B------:R-:W-:Y:S01]  /*05a0*/  FFMA R4, R43, R43, R4 ;  /* 0x0000002b2b047223 */ /* 0x000fe20000000004 */
[----:B------:R-:W-:Y:S01]  /*05b0*/  FFMA R6, R50, R50, R5 ;  /* 0x0000003232067223 */ /* 0x000fe20000000005 */
[----:B------:R-:W-:-:S02]  /*05c0*/  HADD2.F32 R40, -RZ, R10.H0_H0 ;  /* 0x2000000aff287230 */ /* 0x000fc40000004100 */
[----:B------:R-:W-:Y:S01]  /*05d0*/  FFMA R5, R41, R41, R4 ;  /* 0x0000002929057223 */ /* 0x000fe20000000004 */
[----:B------:R-:W-:Y:S01]  /*05e0*/  HADD2.F32 R37, -RZ, R10.H1_H1 ;  /* 0x3000000aff257230 */ /* 0x000fe20000004100 */
[----:B------:R-:W0:Y:S01]  /*05f0*/  SHFL.BFLY PT, R7, R6, 0x8, 0x1f ;  /* 0x0d001f0006077f89 */ /* 0x000e2200000e0000 */
[--C-:B------:R-:W-:Y:S01]  /*0600*/  HADD2.F32 R39, -RZ, R11.reuse.H0_H0 ;  /* 0x2000000bff277230 */ /* 0x100fe20000004100 */
[----:B------:R-:W-:Y:S01]  /*0610*/  FFMA R5, R36, R36, R5 ;  /* 0x0000002424057223 */ /* 0x000fe20000000005 */
[----:B------:R-:W-:-:S03]  /*0620*/  HADD2.F32 R38, -RZ, R11.H1_H1 ;  /* 0x3000000bff267230 */ /* 0x000fc60000004100 */
[----:B------:R-:W-:-:S04]  /*0630*/  FFMA R4, R40, R40, R5 ;  /* 0x0000002828047223 */ /* 0x000fc80000000005 */
[----:B------:R-:W-:-:S04]  /*0640*/  FFMA R4, R37, R37, R4 ;  /* 0x0000002525047223 */ /* 0x000fc80000000004 */
[----:B------:R-:W-:Y:S01]  /*0650*/  FFMA R5, R39, R39, R4 ;  /* 0x0000002727057223 */ /* 0x000fe20000000004 */
[--C-:B----4-:R-:W-:Y:S02]  /*0660*/  HADD2.F32 R45, -RZ, R12.reuse.H1_H1 ;  /* 0x3000000cff2d7230 */ /* 0x110fe40000004100 */
[----:B------:R-:W-:Y:S01]  /*0670*/  HADD2.F32 R46, -RZ, R12.H0_H0 ;  /* 0x2000000cff2e7230 */ /* 0x000fe20000004100 */
[----:B------:R-:W-:Y:S01]  /*0680*/  FFMA R10, R38, R38, R5 ;  /* 0x00000026260a7223 */ /* 0x000fe20000000005 */
[--C-:B------:R-:W-:Y:S01]  /*0690*/  HADD2.F32 R8, -RZ, R13.reuse.H0_H0 ;  /* 0x2000000dff087230 */ /* 0x100fe20000004100 */
[----:B------:R-:W-:Y:S01]  /*06a0*/  FMUL R5, R45, R45 ;  /* 0x0000002d2d057220 */ /* 0x000fe20000400000 */
[----:B------:R-:W-:Y:S02]  /*06b0*/  HADD2.F32 R47, -RZ, R13.H1_H1 ;  /* 0x3000000dff2f7230 */ /* 0x000fe40000004100 */
[----:B------:R-:W1:Y:S01]  /*06c0*/  SHFL.BFLY PT, R51, R10, 0x8, 0x1f ;  /* 0x0d001f000a337f89 */ /* 0x000e6200000e0000 */
[----:B------:R-:W-:Y:S01]  /*06d0*/  FFMA R5, R46, R46, R5 ;  /* 0x0000002e2e057223 */ /* 0x000fe20000000005 */
[----:B0-----:R-:W-:Y:S01]  /*06e0*/  FADD R11, R6, R7 ;  /* 0x00000007060b7221 */ /* 0x001fe20000000000 */
[----:B------:R-:W-:-:S02]  /*06f0*/  HADD2.F32 R7, -RZ, R14.H0_H0 ;  /* 0x2000000eff077230 */ /* 0x000fc40000004100 */
[----:B------:R-:W-:Y:S01]  /*0700*/  FFMA R4, R8, R8, R5 ;  /* 0x0000000808047223 */ /* 0x000fe20000000005 */
[----:B------:R-:W-:Y:S01]  /*0710*/  HADD2.F32 R48, -RZ, R14.H1_H1 ;  /* 0x3000000eff307230 */ /* 0x000fe20000004100 */
[----:B------:R-:W0:Y:S01]  /*0720*/  SHFL.BFLY PT, R12, R11, 0x4, 0x1f ;  /* 0x0c801f000b0c7f89 */ /* 0x000e2200000e0000 */
[----:B------:R-:W-:Y:S01]  /*0730*/  HADD2.F32 R9, -RZ, R15.H1_H1 ;  /* 0x3000000fff097230 */ /* 0x000fe20000004100 */
[----:B------:R-:W-:-:S04]  /*0740*/  FFMA R4, R47, R47, R4 ;  /* 0x0000002f2f047223 */ /* 0x000fc80000000004 */
[----:B------:R-:W-:Y:S01]  /*0750*/  FFMA R5, R7, R7, R4 ;  /* 0x0000000707057223 */ /* 0x000fe20000000004 */
[----:B------:R-:W-:-:S03]  /*0760*/  HADD2.F32 R4, -RZ, R15.H0_H0 ;  /* 0x2000000fff047230 */ /* 0x000fc60000004100 */
[----:B------:R-:W-:-:S04]  /*0770*/  FFMA R5, R48, R48, R5 ;  /* 0x0000003030057223 */ /* 0x000fc80000000005 */
[----:B------:R-:W-:Y:S01]  /*0780*/  FFMA R6, R4, R4, R5 ;  /* 0x0000000404067223 */ /* 0x000fe20000000005 */
[----:B-1----:R-:W-:-:S03]  /*0790*/  FADD R51, R10, R51 ;  /* 0x000000330a337221 */ /* 0x002fc60000000000 */
[----:B------:R-:W-:Y:S02]  /*07a0*/  FFMA R6, R9, R9, R6 ;  /* 0x0000000909067223 */ /* 0x000fe40000000006 */
[----:B------:R-:W1:Y:S01]  /*07b0*/  SHFL.BFLY PT, R10, R51, 0x4, 0x1f ;  /* 0x0c801f00330a7f89 */ /* 0x000e6200000e0000 */
[----:B0-----:R-:W-:-:S03]  /*07c0*/  FADD R12, R11, R12 ;  /* 0x0000000c0b0c7221 */ /* 0x001fc60000000000 */
[----:B------:R-:W0:Y:S04]  /*07d0*/  SHFL.BFLY PT, R13, R6, 0x8, 0x1f ;  /* 0x0d001f00060d7f89 */ /* 0x000e2800000e0000 */
[----:B------:R-:W2:Y:S01]  /*07e0*/  SHFL.BFLY PT, R5, R12, 0x2, 0x1f ;  /* 0x0c401f000c057f89 */ /* 0x000ea200000e0000 */
[----:B-1----:R-:W-:Y:S01]  /*07f0*/  FADD R11, R51, R10 ;  /* 0x0000000a330b7221 */ /* 0x002fe20000000000 */
[----:B0-----:R-:W-:-:S04]  /*0800*/  FADD R15, R6, R13 ;  /* 0x0000000d060f7221 */ /* 0x001fc80000000000 */
[----:B------:R-:W0:Y:S01]  /*0810*/  SHFL.BFLY PT, R14, R11, 0x2, 0x1f ;  /* 0x0c401f000b0e7f89 */ /* 0x000e2200000e0000 */
[----:B--2---:R-:W-:-:S03]  /*0820*/  FADD R10, R12, R5 ;  /* 0x000000050c0a7221 */ /* 0x004fc60000000000 */
[----:B------:R-:W1:Y:S04]  /*0830*/  SHFL.BFLY PT, R52, R15, 0x4, 0x1f ;  /* 0x0c801f000f347f89 */ /* 0x000e6800000e0000 */
[----:B------:R-:W2:Y:S01]  /*0840*/  SHFL.BFLY PT, R5, R10, 0x1, 0x1f ;  /* 0x0c201f000a057f89 */ /* 0x000ea200000e0000 */
[----:B0-----:R-:W-:Y:S01]  /*0850*/  FADD R13, R11, R14 ;  /* 0x0000000e0b0d7221 */ /* 0x001fe20000000000 */
[----:B-1----:R-:W-:-:S04]  /*0860*/  FADD R52, R15, R52 ;  /* 0x000000340f347221 */ /* 0x002fc80000000000 */
[----:B------:R-:W0:Y:S01]  /*0870*/  SHFL.BFLY PT, R6, R13, 0x1, 0x1f ;  /* 0x0c201f000d067f89 */ /* 0x000e2200000e0000 */
[----:B--2---:R-:W-:-:S03]  /*0880*/  FADD R14, R10, R5 ;  /* 0x000000050a0e7221 */ /* 0x004fc60000000000 */
[----:B------:R-:W1:Y:S01]  /*0890*/  SHFL.BFLY PT, R51, R52, 0x2, 0x1f ;  /* 0x0c401f0034337f89 */ /* 0x000e6200000e0000 */
[----:B------:R-:W-:-:S05]  /*08a0*/  MOV R5, 0x3c000000 ;  /* 0x3c00000000057802 */ /* 0x000fca0000000f00 */
[----:B------:R-:W-:-:S04]  /*08b0*/  FFMA R14, R14, R5, c[0x0][0x180] ;  /* 0x000060000e0e7623 */ /* 0x000fc80000000005 */
[----:B------:R-:W2:Y:S01]  /*08c0*/  MUFU.SQRT R12, R14 ;  /* 0x0000000e000c7308 */ /* 0x000ea20000002000 */
[----:B0-----:R-:W-:Y:S01]  /*08d0*/  FADD R6, R13, R6 ;  /* 0x000000060d067221 */ /* 0x001fe20000000000 */
[----:B-1----:R-:W-:-:S03]  /*08e0*/  FADD R51, R52, R51 ;  /* 0x0000003334337221 */ /* 0x002fc60000000000 */
[----:B------:R-:W-:Y:S01]  /*08f0*/  FFMA R11, R6, R5, c[0x0][0x180] ;  /* 0x00006000060b7623 */ /* 0x000fe20000000005 */
[C---:B--2---:R-:W-:Y:S02]  /*0900*/  FSETP.GT.AND P6, PT, R12.reuse, 8.50705917302346158658e+37, PT ;  /* 0x7e8000000c00780b */ /* 0x044fe40003fc4000 */
[----:B------:R-:W-:Y:S01]  /*0910*/  FSETP.GEU.AND P5, PT, R12, 1.175494350822287508e-38, PT ;  /* 0x008000000c00780b */ /* 0x000fe20003fae000 */
[----:B------:R-:W0:Y:S01]  /*0920*/  SHFL.BFLY PT, R10, R51, 0x1, 0x1f ;  /* 0x0c201f00330a7f89 */ /* 0x000e2200000e0000 */
[----:B------:R-:W1:Y:S01]  /*0930*/  MUFU.SQRT R53, R11 ;  /* 0x0000000b00357308 */ /* 0x000e620000002000 */
[----:B------:R-:W-:-:S04]  /*0940*/  MOV R6, 0x3e800000 ;  /* 0x3e80000000067802 */ /* 0x000fc80000000f00 */
[----:B------:R-:W-:-:S04]  /*0950*/  FSEL R13, R6, 1, P6 ;  /* 0x3f800000060d7808 */ /* 0x000fc80003000000 */
[----:B------:R-:W-:Y:S02]  /*0960*/  @P6 FMUL R12, R12, 0.25 ;  /* 0x3e8000000c0c6820 */ /* 0x000fe40000400000 */
[----:B------:R-:W-:Y:S02]  /*0970*/  @!P5 FMUL R13, R13, 16777216 ;  /* 0x4b8000000d0dd820 */ /* 0x000fe40000400000 */
[----:B------:R-:W-:Y:S01]  /*0980*/  @!P5 FMUL R12, R12, 16777216 ;  /* 0x4b8000000c0cd820 */ /* 0x000fe20000400000 */
[C---:B-1----:R-:W-:Y:S02]  /*0990*/  FSETP.GT.AND P4, PT, R53.reuse, 8.50705917302346158658e+37, PT ;  /* 0x7e8000003500780b */ /* 0x042fe40003f84000 */
[----:B------:R-:W-:-:S03]  /*09a0*/  FSETP.GEU.AND P6, PT, R53, 1.175494350822287508e-38, PT ;  /* 0x008000003500780b */ /* 0x000fc60003fce000 */
[----:B------:R-:W1:Y:S01]  /*09b0*/  MUFU.RCP R12, R12 ;  /* 0x0000000c000c7308 */ /* 0x000e620000001000 */
[----:B0-----:R-:W-:-:S04]  /*09c0*/  FADD R10, R51, R10 ;  /* 0x0000000a330a7221 */ /* 0x001fc80000000000 */
[----:B------:R-:W-:-:S03]  /*09d0*/  FFMA R51, R10, R5, c[0x0][0x180] ;  /* 0x000060000a337623 */ /* 0x000fc60000000005 */
[----:B------:R-:W-:-:S03]  /*09e0*/  @P4 FMUL R53, R53, 0.25 ;  /* 0x3e80000035354820 */ /* 0x000fc60000400000 */
[----:B------:R-:W0:Y:S01]  /*09f0*/  MUFU.SQRT R51, R51 ;  /* 0x0000003300337308 */ /* 0x000e220000002000 */
[----:B------:R-:W-:Y:S01]  /*0a00*/  @!P6 FMUL R53, R53, 16777216 ;  /* 0x4b8000003535e820 */ /* 0x000fe20000400000 */
[----:B-1----:R-:W-:-:S04]  /*0a10*/  FMUL R55, R12, R13 ;  /* 0x0000000d0c377220 */ /* 0x002fc80000400000 */
[-C--:B------:R-:W-:Y:S01]  /*0a20*/  FMUL R11, R34, R55.reuse ;  /* 0x00000037220b7220 */ /* 0x080fe20000400000 */
[----:B------:R-:W-:Y:S01]  /*0a30*/  FSEL R34, R6, 1, P4 ;  /* 0x3f80000006227808 */ /* 0x000fe20002000000 */
[----:B------:R-:W1:Y:S01]  /*0a40*/  MUFU.RCP R53, R53 ;  /* 0x0000003500357308 */ /* 0x000e620000001000 */
[-C--:B------:R-:W-:Y:S01]  /*0a50*/  FMUL R13, R33, R55.reuse ;  /* 0x00000037210d7220 */ /* 0x080fe20000400000 */
[--C-:B-----5:R-:W-:Y:S01]  /*0a60*/  HADD2.F32 R33, -RZ, R16.reuse.H1_H1 ;  /* 0x30000010ff217230 */ /* 0x120fe20000004100 */
[-C--:B------:R-:W-:Y:S01]  /*0a70*/  FMUL R14, R49, R55.reuse ;  /* 0x00000037310e7220 */ /* 0x080fe20000400000 */
[----:B------:R-:W-:Y:S01]  /*0a80*/  @!P6 FMUL R34, R34, 16777216 ;  /* 0x4b8000002222e820 */ /* 0x000fe20000400000 */
[----:B------:R-:W-:Y:S01]  /*0a90*/  HADD2.F32 R16, -RZ, R16.H0_H0 ;  /* 0x20000010ff107230 */ /* 0x000fe20000004100 */
[----:B------:R-:W-:Y:S01]  /*0aa0*/  FMUL R12, R44, R55 ;  /* 0x000000372c0c7220 */ /* 0x000fe20000400000 */
[----:B------:R-:W-:Y:S01]  /*0ab0*/  FMUL R49, R33, R33 ;  /* 0x0000002121317220 */ /* 0x000fe20000400000 */
[C---:B0-----:R-:W-:Y:S01]  /*0ac0*/  FSETP.GT.AND P4, PT, R51.reuse, 8.50705917302346158658e+37, PT ;  /* 0x7e8000003300780b */ /* 0x041fe20003f84000 */
[-C--:B------:R-:W-:Y:S01]  /*0ad0*/  FMUL R10, R42, R55.reuse ;  /* 0x000000372a0a7220 */ /* 0x080fe20000400000 */
[----:B------:R-:W-:Y:S01]  /*0ae0*/  FSETP.GEU.AND P5, PT, R51, 1.175494350822287508e-38, PT ;  /* 0x008000003300780b */ /* 0x000fe20003fae000 */
[----:B------:R-:W-:Y:S01]  /*0af0*/  FFMA R49, R16, R16, R49 ;  /* 0x0000001010317223 */ /* 0x000fe20000000031 */
[--C-:B------:R-:W-:Y:S01]  /*0b00*/  HADD2.F32 R42, -RZ, R17.reuse.H1_H1 ;  /* 0x30000011ff2a7230 */ /* 0x100fe20000004100 */
[-C--:B------:R-:W-:Y:S01]  /*0b10*/  FMUL R15, R31, R55.reuse ;  /* 0x000000371f0f7220 */ /* 0x080fe20000400000 */
[-C--:B------:R-:W-:Y:S01]  /*0b20*/  FMUL R31, R50, R55.reuse ;  /* 0x00000037321f7220 */ /* 0x080fe20000400000 */
[----:B------:R-:W-:Y:S01]  /*0b30*/  FSEL R52, R6, 1, P4 ;  /* 0x3f80000006347808 */ /* 0x000fe20002000000 */
[----:B-1----:R-:W-:Y:S01]  /*0b40*/  FMUL R44, R53, R34 ;  /* 0x00000022352c7220 */ /* 0x002fe20000400000 */
[----:B------:R-:W-:Y:S01]  /*0b50*/  HADD2.F32 R34, -RZ, R17.H0_H0 ;  /* 0x20000011ff227230 */ /* 0x000fe20000004100 */
[----:B------:R-:W-:Y:S01]  /*0b60*/  STS [R29.X4], R55 ;  /* 0x000000371d007388 */ /* 0x000fe20000004800 */
[----:B------:R-:W-:Y:S01]  /*0b70*/  FMUL R32, R32, R55 ;  /* 0x0000003720207220 */ /* 0x000fe20000400000 */
[----:B------:R-:W-:Y:S01]  /*0b80*/  FMUL R17, R35, R44 ;  /* 0x0000002c23117220 */ /* 0x000fe20000400000 */
[----:B------:R-:W-:Y:S01]  /*0b90*/  @P4 FMUL R51, R51, 0.25 ;  /* 0x3e80000033334820 */ /* 0x000fe20000400000 */
[----:B------:R-:W-:Y:S01]  /*0ba0*/  FFMA R49, R34, R34, R49 ;  /* 0x0000002222317223 */ /* 0x000fe20000000031 */
[--C-:B------:R-:W-:Y:S01]  /*0bb0*/  HADD2.F32 R35, -RZ, R18.reuse.H0_H0 ;  /* 0x20000012ff237230 */ /* 0x100fe20000004100 */
[----:B------:R0:W-:Y:S01]  /*0bc0*/  STS [R29.X4+0x40], R44 ;  /* 0x0000402c1d007388 */ /* 0x0001e20000004800 */
[----:B------:R-:W-:Y:S01]  /*0bd0*/  @!P5 FMUL R51, R51, 16777216 ;  /* 0x4b8000003333d820 */ /* 0x000fe20000400000 */
[----:B------:R-:W-:Y:S01]  /*0be0*/  FFMA R50, R42, R42, R49 ;  /* 0x0000002a2a327223 */ /* 0x000fe20000000031 */
[-C--:B------:R-:W-:Y:S01]  /*0bf0*/  FMUL R43, R43, R44.reuse ;  /* 0x0000002c2b2b7220 */ /* 0x080fe20000400000 */
[-C--:B------:R-:W-:Y:S01]  /*0c00*/  FMUL R36, R36, R44.reuse ;  /* 0x0000002c24247220 */ /* 0x080fe20000400000 */
[-C--:B------:R-:W-:Y:S01]  /*0c10*/  FMUL R41, R41, R44.reuse ;  /* 0x0000002c29297220 */ /* 0x080fe20000400000 */
[-C--:B------:R-:W-:Y:S01]  /*0c20*/  FMUL R37, R37, R44.reuse ;  /* 0x0000002c25257220 */ /* 0x080fe20000400000 */
[----:B------:R-:W1:Y:S01]  /*0c30*/  MUFU.RCP R51, R51 ;  /* 0x0000003300337308 */ /* 0x000e620000001000 */
[-C--:B------:R-:W-:Y:S01]  /*0c40*/  FMUL R40, R40, R44.reuse ;  /* 0x0000002c28287220 */ /* 0x080fe20000400000 */
[-C--:B------:R-:W-:Y:S01]  /*0c50*/  FMUL R38, R38, R44.reuse ;  /* 0x0000002c26267220 */ /* 0x080fe20000400000 */
[----:B------:R-:W-:Y:S01]  /*0c60*/  FMUL R39, R39, R44 ;  /* 0x0000002c27277220 */ /* 0x000fe20000400000 */
[----:B0-----:R-:W-:Y:S01]  /*0c70*/  HADD2.F32 R44, -RZ, R18.H1_H1 ;  /* 0x30000012ff2c7230 */ /* 0x001fe20000004100 */
[----:B------:R-:W-:Y:S01]  /*0c80*/  FFMA R49, R35, R35, R50 ;  /* 0x0000002323317223 */ /* 0x000fe20000000032 */
[--C-:B------:R-:W-:Y:S01]  /*0c90*/  HADD2.F32 R18, -RZ, R19.reuse.H0_H0 ;  /* 0x20000013ff127230 */ /* 0x100fe20000004100 */
[----:B------:R-:W-:Y:S01]  /*0ca0*/  @!P5 FMUL R52, R52, 16777216 ;  /* 0x4b8000003434d820 */ /* 0x000fe20000400000 */
[----:B------:R-:W-:Y:S01]  /*0cb0*/  HADD2.F32 R19, -RZ, R19.H1_H1 ;  /* 0x30000013ff137230 */ /* 0x000fe20000004100 */
[----:B------:R-:W-:Y:S01]  /*0cc0*/  FFMA R49, R44, R44, R49 ;  /* 0x0000002c2c317223 */ /* 0x000fe20000000031 */
[----:B------:R-:W-:-:S03]  /*0cd0*/  ISETP.GE.U32.AND P6, PT, R30, c[0x0][0x184], PT ;  /* 0x000061001e007a0c */ /* 0x000fc60003fc6070 */
[----:B------:R-:W-:Y:S01]  /*0ce0*/  FFMA R50, R18, R18, R49 ;  /* 0x0000001212327223 */ /* 0x000fe20000000031 */
[----:B------:R-:W-:Y:S01]  /*0cf0*/  ISETP.GE.AND.EX P6, PT, R27, UR4, PT, P6 ;  /* 0x000000041b007c0c */ /* 0x000fe2000bfc6360 */
[----:B-1----:R-:W-:Y:S02]  /*0d00*/  FMUL R54, R51, R52 ;  /* 0x0000003433367220 */ /* 0x002fe40000400000 */
[----:B------:R-:W-:Y:S02]  /*0d10*/  FFMA R53, R19, R19, R50 ;  /* 0x0000001313357223 */ /* 0x000fe40000000032 */
[-C--:B------:R-:W-:Y:S01]  /*0d20*/  FMUL R52, R4, R54.reuse ;  /* 0x0000003604347220 */ /* 0x080fe20000400000 */
[-C--:B------:R-:W-:Y:S02]  /*0d30*/  FMUL R50, R7, R54.reuse ;  /* 0x0000003607327220 */ /* 0x080fe40000400000 */
[----:B------:R-:W0:Y:S01]  /*0d40*/  SHFL.BFLY PT, R4, R53, 0x8, 0x1f ;  /* 0x0d001f0035047f89 */ /* 0x000e2200000e0000 */
[-C--:B------:R-:W-:Y:S01]  /*0d50*/  FMUL R49, R8, R54.reuse ;  /* 0x0000003608317220 */ /* 0x080fe20000400000 */
[-C--:B------:R-:W-:Y:S01]  /*0d60*/  FMUL R51, R9, R54.reuse ;  /* 0x0000003609337220 */ /* 0x080fe20000400000 */
[-C--:B------:R-:W-:Y:S01]  /*0d70*/  FMUL R45, R45, R54.reuse ;  /* 0x000000362d2d7220 */ /* 0x080fe20000400000 */
[----:B------:R-:W-:Y:S01]  /*0d80*/  STS [R29.X4+0x80], R54 ;  /* 0x000080361d007388 */ /* 0x000fe20000004800 */
[-C--:B------:R-:W-:Y:S01]  /*0d90*/  FMUL R46, R46, R54.reuse ;  /* 0x000000362e2e7220 */ /* 0x080fe20000400000 */
[-C--:B------:R-:W-:Y:S01]  /*0da0*/  FMUL R47, R47, R54.reuse ;  /* 0x000000362f2f7220 */ /* 0x080fe20000400000 */
[----:B------:R-:W-:Y:S01]  /*0db0*/  FMUL R48, R48, R54 ;  /* 0x0000003630307220 */ /* 0x000fe20000400000 */
[----:B0-----:R-:W-:-:S05]  /*0dc0*/  FADD R4, R53, R4 ;  /* 0x0000000435047221 */ /* 0x001fca0000000000 */
[----:B------:R-:W0:Y:S02]  /*0dd0*/  SHFL.BFLY PT, R7, R4, 0x4, 0x1f ;  /* 0x0c801f0004077f89 */ /* 0x000e2400000e0000 */
[----:B0-----:R-:W-:-:S05]  /*0de0*/  FADD R7, R4, R7 ;  /* 0x0000000704077221 */ /* 0x001fca0000000000 */
[----:B------:R-:W0:Y:S02]  /*0df0*/  SHFL.BFLY PT, R8, R7, 0x2, 0x1f ;  /* 0x0c401f0007087f89 */ /* 0x000e2400000e0000 */
[----:B0-----:R-:W-:-:S05]  /*0e00*/  FADD R8, R7, R8 ;  /* 0x0000000807087221 */ /* 0x001fca0000000000 */
[----:B------:R-:W0:Y:S02]  /*0e10*/  SHFL.BFLY PT, R9, R8, 0x1, 0x1f ;  /* 0x0c201f0008097f89 */ /* 0x000e2400000e0000 */
[----:B0-----:R-:W-:-:S04]  /*0e20*/  FADD R54, R8, R9 ;  /* 0x0000000908367221 */ /* 0x001fc80000000000 */
[----:B------:R-:W-:-:S04]  /*0e30*/  FFMA R54, R54, R5, c[0x0][0x180] ;  /* 0x0000600036367623 */ /* 0x000fc80000000005 */
[----:B------:R-:W0:Y:S02]  /*0e40*/  MUFU.SQRT R5, R54 ;  /* 0x0000003600057308 */ /* 0x000e240000002000 */
[C---:B0-----:R-:W-:Y:S02]  /*0e50*/  FSETP.GT.AND P4, PT, R5.reuse, 8.50705917302346158658e+37, PT ;  /* 0x7e8000000500780b */ /* 0x041fe40003f84000 */
[----:B------:R-:W-:Y:S02]  /*0e60*/  FSETP.GEU.AND P5, PT, R5, 1.175494350822287508e-38, PT ;  /* 0x008000000500780b */ /* 0x000fe40003fae000 */
[----:B------:R-:W-:-:S09]  /*0e70*/  FSEL R6, R6, 1, P4 ;  /* 0x3f80000006067808 */ /* 0x000fd20002000000 */
[----:B------:R-:W-:Y:S01]  /*0e80*/  @P4 FMUL R5, R5, 0.25 ;  /* 0x3e80000005054820 */ /* 0x000fe20000400000 */
[----:B------:R-:W-:Y:S01]  /*0e90*/  LOP3.LUT P4, RZ, R28, 0xc0, RZ, 0xc0, !PT ;  /* 0x000000c01cff7812 */ /* 0x000fe2000788c0ff */
[----:B------:R-:W-:Y:S02]  /*0ea0*/  @!P5 FMUL R6, R6, 16777216 ;  /* 0x4b8000000606d820 */ /* 0x000fe40000400000 */
[----:B------:R-:W-:Y:S01]  /*0eb0*/  @!P5 FMUL R5, R5, 16777216 ;  /* 0x4b8000000505d820 */ /* 0x000fe20000400000 */
[----:B------:R-:W-:-:S03]  /*0ec0*/  ISETP.GT.U32.AND P5, PT, R30, -0x1, PT ;  /* 0xffffffff1e00780c */ /* 0x000fc60003fa4070 */
[----:B------:R-:W0:Y:S01]  /*0ed0*/  MUFU.RCP R53, R5 ;  /* 0x0000000500357308 */ /* 0x000e220000001000 */
[----:B------:R-:W-:-:S04]  /*0ee0*/  ISETP.GT.AND.EX P5, PT, R27, -0x1, !P6, P5 ;  /* 0xffffffff1b00780c */ /* 0x000fc800077a4350 */
[----:B------:R-:W-:Y:S02]  /*0ef0*/  PLOP3.LUT P4, PT, P4, P5, PT, 0x8, 0x0 ;  /* 0x000000000000781c */ /* 0x000fe4000278a170 */
[----:B------:R-:W-:-:S04]  /*0f00*/  LEA R8, P5, R30, c[0x0][0x178], 0x2 ;  /* 0x00005e001e087a11 */ /* 0x000fc800078a10ff */
[----:B------:R-:W-:Y:S02]  /*0f10*/  LEA.HI.X R9, R30, c[0x0][0x17c], R27, 0x2, P5 ;  /* 0x00005f001e097a11 */ /* 0x000fe400028f141b */
[----:B------:R-:W-:Y:S01]  /*0f20*/  IADD3 R4, P5, R2, c[0x0][0x170], RZ ;  /* 0x00005c0002047a10 */ /* 0x000fe20007fbe0ff */
[----:B0-----:R-:W-:Y:S01]  /*0f30*/  FMUL R53, R53, R6 ;  /* 0x0000000635357220 */ /* 0x001fe20000400000 */
[----:B------:R-:W-:Y:S02]  /*0f40*/  LOP3.LUT R6, R28, 0x3f, RZ, 0xc0, !PT ;  /* 0x0000003f1c067812 */ /* 0x000fe400078ec0ff */
[----:B------:R-:W-:Y:S02]  /*0f50*/  IADD3.X R5, R3, c[0x0][0x174], RZ, P5, !PT ;  /* 0x00005d0003057a10 */ /* 0x000fe40002ffe4ff */
[----:B------:R-:W-:Y:S04]  /*0f60*/  STS [R29.X4+0xc0], R53 ;  /* 0x0000c0351d007388 */ /* 0x000fe80000004800 */
[----:B------:R-:W-:Y:S06]  /*0f70*/  BAR.SYNC 0x0 ;  /* 0x0000000000007b1d */ /* 0x000fec0000000000 */
[----:B------:R-:W0:Y:S04]  /*0f80*/  LDS R55, [R6.X4] ;  /* 0x0000000006377984 */ /* 0x000e280000004800 */
[----:B0-----:R0:W-:Y:S04]  /*0f90*/  @P4 STG.E [R8.64], R55 ;  /* 0x0000003708004986 */ /* 0x0011e8000c101906 */
[----:B------:R-:W2:Y:S01]  /*0fa0*/  LDG.E.128 R4, [R4.64] ;  /* 0x0000000604047981 */ /* 0x000ea2000c1e1d00 */
[-C--:B------:R-:W-:Y:S01]  /*0fb0*/  FMUL R27, R16, R53.reuse ;  /* 0x00000035101b7220 */ /* 0x080fe20000400000 */
[-C--:B------:R-:W-:Y:S01]  /*0fc0*/  FMUL R3, R33, R53.reuse ;  /* 0x0000003521037220 */ /* 0x080fe20000400000 */
[-C--:B------:R-:W-:Y:S01]  /*0fd0*/  FMUL R35, R35, R53.reuse ;  /* 0x0000003523237220 */ /* 0x080fe20000400000 */
[-C--:B------:R-:W-:Y:S01]  /*0fe0*/  FMUL R44, R44, R53.reuse ;  /* 0x000000352c2c7220 */ /* 0x080fe20000400000 */
[-C--:B------:R-:W-:Y:S01]  /*0ff0*/  FMUL R18, R18, R53.reuse ;  /* 0x0000003512127220 */ /* 0x080fe20000400000 */
[-C--:B------:R-:W-:Y:S01]  /*1000*/  FMUL R16, R34, R53.reuse ;  /* 0x0000003522107220 */ /* 0x080fe20000400000 */
[-C--:B------:R-:W-:Y:S01]  /*1010*/  FMUL R19, R19, R53.reuse ;  /* 0x0000003513137220 */ /* 0x080fe20000400000 */
[----:B------:R-:W-:Y:S01]  /*1020*/  IADD3 R30, P5, R26, c[0x0][0x168], RZ ;  /* 0x00005a001a1e7a10 */ /* 0x000fe20007fbe0ff */
[----:B------:R-:W-:Y:S01]  /*1030*/  FMUL R42, R42, R53 ;  /* 0x000000352a2a7220 */ /* 0x000fe20000400000 */
[----:B--2---:R-:W-:-:S02]  /*1040*/  HADD2.F32 R2, -RZ, R4.H0_H0 ;  /* 0x20000004ff027230 */ /* 0x004fc40000004100 */
[----:B------:R-:W-:Y:S02]  /*1050*/  HADD2.F32 R28, -RZ, R4.H1_H1 ;  /* 0x30000004ff1c7230 */ /* 0x000fe40000004100 */
[--C-:B------:R-:W-:Y:S01]  /*1060*/  HADD2.F32 R29, -RZ, R6.reuse.H0_H0 ;  /* 0x20000006ff1d7230 */ /* 0x100fe20000004100 */
[C---:B------:R-:W-:Y:S01]  /*1070*/  FMUL R4, R2.reuse, R11 ;  /* 0x0000000b02047220 */ /* 0x040fe20000400000 */
[C---:B0-----:R-:W-:Y:S01]  /*1080*/  FMUL R8, R2.reuse, R43 ;  /* 0x0000002b02087220 */ /* 0x041fe20000400000 */
[----:B------:R-:W-:Y:S01]  /*1090*/  FMUL R46, R2, R46 ;  /* 0x0000002e022e7220 */ /* 0x000fe20000400000 */
[----:B------:R-:W-:Y:S01]  /*10a0*/  FMUL R9, R28, R10 ;  /* 0x0000000a1c097220 */ /* 0x000fe20000400000 */
[----:B------:R-:W-:Y:S01]  /*10b0*/  FMUL R2, R2, R27 ;  /* 0x0000001b02027220 */ /* 0x000fe20000400000 */
[--C-:B------:R-:W-:Y:S01]  /*10c0*/  HADD2.F32 R10, -RZ, R5.reuse.H0_H0 ;  /* 0x20000005ff0a7230 */ /* 0x100fe20000004100 */
[C---:B------:R-:W-:Y:S01]  /*10d0*/  FMUL R17, R28.reuse, R17 ;  /* 0x000000111c117220 */ /* 0x040fe20000400000 */
[----:B------:R-:W-:Y:S01]  /*10e0*/  HADD2.F32 R11, -RZ, R6.H1_H1 ;  /* 0x30000006ff0b7230 */ /* 0x000fe20000004100 */
[C---:B------:R-:W-:Y:S01]  /*10f0*/  FMUL R45, R28.reuse, R45 ;  /* 0x0000002d1c2d7220 */ /* 0x040fe20000400000 */
[----:B------:R-:W-:Y:S01]  /*1100*/  HADD2.F32 R27, -RZ, R5.H1_H1 ;  /* 0x30000005ff1b7230 */ /* 0x000fe20000004100 */
[----:B------:R-:W-:Y:S01]  /*1110*/  FMUL R3, R28, R3 ;  /* 0x000000031c037220 */ /* 0x000fe20000400000 */
[--C-:B------:R-:W-:Y:S01]  /*1120*/  HADD2.F32 R6, -RZ, R7.reuse.H1_H1 ;  /* 0x30000007ff067230 */ /* 0x100fe20000004100 */
[C---:B------:R-:W-:Y:S01]  /*1130*/  FMUL R5, R10.reuse, R13 ;  /* 0x0000000d0a057220 */ /* 0x040fe20000400000 */
[----:B------:R-:W-:Y:S01]  /*1140*/  HADD2.F32 R7, -RZ, R7.H0_H0 ;  /* 0x20000007ff077230 */ /* 0x000fe20000004100 */
[C---:B------:R-:W-:Y:S01]  /*1150*/  FMUL R15, R29.reuse, R15 ;  /* 0x0000000f1d0f7220 */ /* 0x040fe20000400000 */
[C---:B------:R-:W-:Y:S01]  /*1160*/  FMUL R40, R29.reuse, R40 ;  /* 0x000000281d287220 */ /* 0x040fe20000400000 */
[C---:B------:R-:W-:Y:S01]  /*1170*/  FMUL R50, R29.reuse, R50 ;  /* 0x000000321d327220 */ /* 0x040fe20000400000 */
[----:B------:R-:W-:Y:S01]  /*1180*/  FMUL R35, R29, R35 ;  /* 0x000000231d237220 */ /* 0x000fe20000400000 */
[----:B------:R-:W-:Y:S01]  /*1190*/  FMUL R13, R10, R49 ;  /* 0x000000310a0d7220 */ /* 0x000fe20000400000 */
[----:B------:R-:W-:Y:S01]  /*11a0*/  FMUL R28, R27, R47 ;  /* 0x0000002f1b1c7220 */ /* 0x000fe20000400000 */
[C---:B------:R-:W-:Y:S01]  /*11b0*/  FMUL R14, R11.reuse, R14 ;  /* 0x0000000e0b0e7220 */ /* 0x040fe20000400000 */
[C---:B------:R-:W-:Y:S01]  /*11c0*/  FMUL R37, R11.reuse, R37 ;  /* 0x000000250b257220 */ /* 0x040fe20000400000 */
[C---:B------:R-:W-:Y:S01]  /*11d0*/  FMUL R29, R11.reuse, R48 ;  /* 0x000000300b1d7220 */ /* 0x040fe20000400000 */
[----:B------:R-:W-:Y:S01]  /*11e0*/  FMUL R44, R11, R44 ;  /* 0x0000002c0b2c7220 */ /* 0x000fe20000400000 */
[C---:B------:R-:W-:Y:S01]  /*11f0*/  FMUL R32, R7.reuse, R32 ;  /* 0x0000002007207220 */ /* 0x040fe20000400000 */
[C---:B------:R-:W-:Y:S01]  /*1200*/  FMUL R11, R7.reuse, R39 ;  /* 0x00000027070b7220 */ /* 0x040fe20000400000 */
[C---:B------:R-:W-:Y:S01]  /*1210*/  FMUL R52, R7.reuse, R52 ;  /* 0x0000003407347220 */ /* 0x040fe20000400000 */
[----:B------:R-:W-:Y:S01]  /*1220*/  FMUL R18, R7, R18 ;  /* 0x0000001207127220 */ /* 0x000fe20000400000 */
[----:B------:R-:W-:Y:S01]  /*1230*/  FMUL R7, R6, R31 ;  /* 0x0000001f06077220 */ /* 0x000fe20000400000 */
[C---:B------:R-:W-:Y:S01]  /*1240*/  FMUL R41, R10.reuse, R41 ;  /* 0x000000290a297220 */ /* 0x040fe20000400000 */
[----:B------:R-:W-:Y:S01]  /*1250*/  FMUL R16, R10, R16 ;  /* 0x000000100a107220 */ /* 0x000fe20000400000 */
[C---:B------:R-:W-:Y:S01]  /*1260*/  FMUL R10, R27.reuse, R12 ;  /* 0x0000000c1b0a7220 */ /* 0x040fe20000400000 */
[----:B------:R-:W-:Y:S01]  /*1270*/  F2FP.PACK_AB R13, R28, R13 ;  /* 0x0000000d1c0d723e */ /* 0x000fe200000000ff */
[----:B------:R-:W-:Y:S01]  /*1280*/  FMUL R36, R27, R36 ;  /* 0x000000241b247220 */ /* 0x000fe20000400000 */
[C---:B------:R-:W-:Y:S01]  /*1290*/  FMUL R38, R6.reuse, R38 ;  /* 0x0000002606267220 */ /* 0x040fe20000400000 */
[----:B------:R-:W-:Y:S01]  /*12a0*/  IADD3 R28, P4, R21, c[0x0][0x168], RZ ;  /* 0x00005a00151c7a10 */ /* 0x000fe20007f9e0ff */
[C---:B------:R-:W-:Y:S01]  /*12b0*/  FMUL R51, R6.reuse, R51 ;  /* 0x0000003306337220 */ /* 0x040fe20000400000 */
[----:B------:R-:W-:Y:S01]  /*12c0*/  FMUL R19, R6, R19 ;  /* 0x0000001306137220 */ /* 0x000fe20000400000 */
[----:B------:R-:W-:Y:S01]  /*12d0*/  F2FP.PACK_AB R7, R7, R32 ;  /* 0x000000200707723e */ /* 0x000fe200000000ff */
[----:B------:R-:W-:Y:S01]  /*12e0*/  FMUL R27, R27, R42 ;  /* 0x0000002a1b1b7220 */ /* 0x000fe20000400000 */
[----:B------:R-:W-:-:S02]  /*12f0*/  F2FP.PACK_AB R6, R14, R15 ;  /* 0x0000000f0e06723e */ /* 0x000fc400000000ff */
[----:B------:R-:W-:Y:S02]  /*1300*/  IADD3 R32, P6, R25, c[0x0][0x168], RZ ;  /* 0x00005a0019207a10 */ /* 0x000fe40007fde0ff */
[----:B------:R-:W-:Y:S02]  /*1310*/  F2FP.PACK_AB R14, R29, R50 ;  /* 0x000000321d0e723e */ /* 0x000fe400000000ff */
[----:B------:R-:W-:Y:S02]  /*1320*/  F2FP.PACK_AB R4, R9, R4 ;  /* 0x000000040904723e */ /* 0x000fe400000000ff */
[----:B------:R-:W-:Y:S02]  /*1330*/  F2FP.PACK_AB R5, R10, R5 ;  /* 0x000000050a05723e */ /* 0x000fe400000000ff */
[----:B------:R-:W-:Y:S02]  /*1340*/  IADD3.X R29, R23, c[0x0][0x16c], RZ, P4, !PT ;  /* 0x00005b00171d7a10 */ /* 0x000fe400027fe4ff */
[----:B------:R-:W-:-:S02]  /*1350*/  F2FP.PACK_AB R8, R17, R8 ;  /* 0x000000081108723e */ /* 0x000fc400000000ff */
[----:B------:R-:W-:Y:S01]  /*1360*/  F2FP.PACK_AB R9, R36, R41 ;  /* 0x000000292409723e */ /* 0x000fe200000000ff */
[----:B------:R0:W-:Y:S01]  /*1370*/  @P3 STG.E.128 [R28.64], R4 ;  /* 0x000000041c003986 */ /* 0x0001e2000c101d06 */
[----:B------:R-:W-:Y:S02]  /*1380*/  F2FP.PACK_AB R10, R37, R40 ;  /* 0x00000028250a723e */ /* 0x000fe400000000ff */
[----:B------:R-:W-:Y:S02]  /*1390*/  F2FP.PACK_AB R11, R38, R11 ;  /* 0x0000000b260b723e */ /* 0x000fe400000000ff */
[----:B------:R-:W-:Y:S02]  /*13a0*/  IADD3.X R31, R24, c[0x0][0x16c], RZ, P5, !PT ;  /* 0x00005b00181f7a10 */ /* 0x000fe40002ffe4ff */
[----:B------:R-:W-:Y:S02]  /*13b0*/  F2FP.PACK_AB R12, R45, R46 ;  /* 0x0000002e2d0c723e */ /* 0x000fe400000000ff */
[----:B------:R-:W-:Y:S01]  /*13c0*/  F2FP.PACK_AB R15, R51, R52 ;  /* 0x00000034330f723e */ /* 0x000fe200000000ff */
[----:B------:R0:W-:Y:S01]  /*13d0*/  @P2 STG.E.128 [R30.64], R8 ;  /* 0x000000081e002986 */ /* 0x0001e2000c101d06 */
[----:B------:R-:W-:-:S02]  /*13e0*/  IADD3.X R33, R22, c[0x0][0x16c], RZ, P6, !PT ;  /* 0x00005b0016217a10 */ /* 0x000fc400037fe4ff */
[----:B------:R-:W-:Y:S02]  /*13f0*/  F2FP.PACK_AB R24, R3, R2 ;  /* 0x000000020318723e */ /* 0x000fe400000000ff */
[----:B------:R-:W-:Y:S01]  /*1400*/  F2FP.PACK_AB R25, R27, R16 ;  /* 0x000000101b19723e */ /* 0x000fe200000000ff */
[----:B------:R0:W-:Y:S01]  /*1410*/  @P1 STG.E.128 [R32.64], R12 ;  /* 0x0000000c20001986 */ /* 0x0001e2000c101d06 */
[----:B------:R-:W-:Y:S02]  /*1420*/  IADD3 R2, P1, R0, c[0x0][0x168], RZ ;  /* 0x00005a0000027a10 */ /* 0x000fe40007f3e0ff */
[----:B------:R-:W-:Y:S02]  /*1430*/  F2FP.PACK_AB R26, R44, R35 ;  /* 0x000000232c1a723e */ /* 0x000fe400000000ff */
[----:B------:R-:W-:Y:S02]  /*1440*/  F2FP.PACK_AB R27, R19, R18 ;  /* 0x00000012131b723e */ /* 0x000fe400000000ff */
[----:B------:R-:W-:Y:S01]  /*1450*/  IADD3.X R3, R20, c[0x0][0x16c], RZ, P1, !PT ;  /* 0x00005b0014037a10 */ /* 0x000fe20000ffe4ff */
[----:B------:R-:W-:Y:S06]  /*1460*/  @!P0 EXIT ;  /* 0x000000000000894d */ /* 0x000fec0003800000 */
[----:B------:R-:W-:Y:S01]  /*1470*/  STG.E.128 [R2.64], R24 ;  /* 0x0000001802007986 */ /* 0x000fe2000c101d06 */
[----:B------:R-:W-:Y:S05]  /*1480*/  EXIT ;  /* 0x000000000000794d */ /* 0x000fea0003800000 */
.L_x_0:
[----:B------:R-:W-:-:S00]  /*1490*/  BRA `(.L_x_0) ;  /* 0xfffffff000007947 */ /* 0x000fc0000383ffff */
[----:B------:R-:W-:-:S00]  /*14a0*/  NOP ;  /* 0x0000000000007918 */ /* 0x000fc00000000000 */
        /* <DEDUP_REMOVED lines=13> */
.L_x_1:


//--------------------- .nv.global.init           --------------------------
	.section	.nv.global.init,"aw",@progbits
.nv.global.init:
	.type		_$_str,@object
	.size		_$_str,(_$_str_$_2 - _$_str)
_$_str:
        /*0000*/ 	.byte	0x5f, 0x5f, 0x43, 0x55, 0x44, 0x41, 0x5f, 0x46, 0x54, 0x5a, 0x00
	.type		_$_str_$_2,@object
	.size		_$_str_$_2,(.L_1 - _$_str_$_2)
_$_str_$_2:
        /*000b*/ 	.byte	0x5f, 0x5f, 0x43, 0x55, 0x44, 0x41, 0x5f, 0x50, 0x52, 0x45, 0x43, 0x5f, 0x53, 0x51, 0x52, 0x54
        /*001b*/ 	.byte	0x00
.L_1:


//--------------------- .nv.shared.layer_norm_fwd_kernel --------------------------
	.section	.nv.shared.layer_norm_fwd_kernel,"aw",@nobits
	.align	16
